	.headerflags	@"EF_CUDA_TEXMODE_UNIFIED EF_CUDA_64BIT_ADDRESS EF_CUDA_SM86 EF_CUDA_VIRTUAL_SM(EF_CUDA_SM86)"
	.elftype	@"ET_EXEC"


//--------------------- .nv.info                  --------------------------
	.section	.nv.info,"",@"SHT_CUDA_INFO"
	.align	4


	//----- nvinfo : EIATTR_REGCOUNT
	.align		4
        /*0000*/ 	.byte	0x04, 0x2f
        /*0002*/ 	.short	(.L_1 - .L_0)
	.align		4
.L_0:
        /*0004*/ 	.word	index@(triton_mm)
        /*0008*/ 	.word	0x00000040


	//----- nvinfo : EIATTR_MIN_STACK_SIZE
	.align		4
.L_1:
        /*000c*/ 	.byte	0x04, 0x12
        /*000e*/ 	.short	(.L_3 - .L_2)
	.align		4
.L_2:
        /*0010*/ 	.word	index@(triton_mm)
        /*0014*/ 	.word	0x00000000


	//----- nvinfo : EIATTR_FRAME_SIZE
	.align		4
.L_3:
        /*0018*/ 	.byte	0x04, 0x11
        /*001a*/ 	.short	(.L_5 - .L_4)
	.align		4
.L_4:
        /*001c*/ 	.word	index@(triton_mm)
        /*0020*/ 	.word	0x00000000


	//----- nvinfo : EIATTR_MIN_STACK_SIZE
	.align		4
.L_5:
        /*0024*/ 	.byte	0x04, 0x12
        /*0026*/ 	.short	(.L_7 - .L_6)
	.align		4
.L_6:
        /*0028*/ 	.word	index@(triton_mm)
        /*002c*/ 	.word	0x00000000
.L_7:


//--------------------- .nv.info.triton_mm        --------------------------
	.section	.nv.info.triton_mm,"",@"SHT_CUDA_INFO"
	.sectionflags	@""
	.align	4


	//----- nvinfo : EIATTR_CUDA_API_VERSION
	.align		4
        /*0000*/ 	.byte	0x04, 0x37
        /*0002*/ 	.short	(.L_9 - .L_8)
.L_8:
        /*0004*/ 	.word	0x0000007c


	//----- nvinfo : EIATTR_SW2861232_WAR
	.align		4
.L_9:
        /*0008*/ 	.byte	0x01, 0x35
	.zero		2


	//----- nvinfo : EIATTR_PARAM_CBANK
	.align		4
        /*000c*/ 	.byte	0x04, 0x0a
        /*000e*/ 	.short	(.L_11 - .L_10)
	.align		4
.L_10:
        /*0010*/ 	.word	index@(.nv.constant0.triton_mm)
        /*0014*/ 	.short	0x0160
        /*0016*/ 	.short	0x0020


	//----- nvinfo : EIATTR_CBANK_PARAM_SIZE
	.align		4
.L_11:
        /*0018*/ 	.byte	0x03, 0x19
        /*001a*/ 	.short	0x0020


	//----- nvinfo : EIATTR_KPARAM_INFO
	.align		4
        /*001c*/ 	.byte	0x04, 0x17
        /*001e*/ 	.short	(.L_13 - .L_12)
.L_12:
        /*0020*/ 	.word	0x00000000
        /*0024*/ 	.short	0x0003
        /*0026*/ 	.short	0x0018
        /*0028*/ 	.byte	0x00, 0xf4, 0x21, 0x00


	//----- nvinfo : EIATTR_KPARAM_INFO
	.align		4
.L_13:
        /*002c*/ 	.byte	0x04, 0x17
        /*002e*/ 	.short	(.L_15 - .L_14)
.L_14:
        /*0030*/ 	.word	0x00000000
        /*0034*/ 	.short	0x0002
        /*0036*/ 	.short	0x0010
        /*0038*/ 	.byte	0x00, 0xf4, 0x21, 0x00


	//----- nvinfo : EIATTR_KPARAM_INFO
	.align		4
.L_15:
        /*003c*/ 	.byte	0x04, 0x17
        /*003e*/ 	.short	(.L_17 - .L_16)
.L_16:
        /*0040*/ 	.word	0x00000000
        /*0044*/ 	.short	0x0001
        /*0046*/ 	.short	0x0008
        /*0048*/ 	.byte	0x00, 0xf4, 0x21, 0x00


	//----- nvinfo : EIATTR_KPARAM_INFO
	.align		4
.L_17:
        /*004c*/ 	.byte	0x04, 0x17
        /*004e*/ 	.short	(.L_19 - .L_18)
.L_18:
        /*0050*/ 	.word	0x00000000
        /*0054*/ 	.short	0x0000
        /*0056*/ 	.short	0x0000
        /*0058*/ 	.byte	0x00, 0xf4, 0x21, 0x00


	//----- nvinfo : EIATTR_MAXREG_COUNT
	.align		4
.L_19:
        /*005c*/ 	.byte	0x03, 0x1b
        /*005e*/ 	.short	0x00ff


	//----- nvinfo : EIATTR_EXIT_INSTR_OFFSETS
	.align		4
        /*0060*/ 	.byte	0x04, 0x1c
        /*0062*/ 	.short	(.L_21 - .L_20)


	//   ....[0]....
.L_20:
        /*0064*/ 	.word	0x00001530


	//   ....[1]....
        /*0068*/ 	.word	0x00001580


	//----- nvinfo : EIATTR_REQNTID
	.align		4
.L_21:
        /*006c*/ 	.byte	0x04, 0x10
        /*006e*/ 	.short	(.L_23 - .L_22)
.L_22:
        /*0070*/ 	.word	0x00000100
        /*0074*/ 	.word	0x00000001
        /*0078*/ 	.word	0x00000001
.L_23:


//--------------------- .nv.callgraph             --------------------------
	.section	.nv.callgraph,"",@"SHT_CUDA_CALLGRAPH"
	.align	4
	.sectionentsize	8
	.align		4
        /*0000*/ 	.word	0x00000000
	.align		4
        /*0004*/ 	.word	0xffffffff
	.align		4
        /*0008*/ 	.word	0x00000000
	.align		4
        /*000c*/ 	.word	0xfffffffe
	.align		4
        /*0010*/ 	.word	0x00000000
	.align		4
        /*0014*/ 	.word	0xfffffffd
	.align		4
        /*0018*/ 	.word	0x00000000
	.align		4
        /*001c*/ 	.word	0xfffffffc


//--------------------- .nv.rel.action            --------------------------
	.section	.nv.rel.action,"",@"SHT_CUDA_RELOCINFO"
	.align	8
	.sectionentsize	8
        /*0000*/ 	.byte	0x73, 0x00, 0x00, 0x00, 0x00, 0x00, 0x00, 0x00, 0x00, 0x00, 0x00, 0x11, 0x25, 0x00, 0x05, 0x36


//--------------------- .nv.constant0.triton_mm   --------------------------
	.section	.nv.constant0.triton_mm,"a",@progbits
	.sectionflags	@""
	.align	4
.nv.constant0.triton_mm:
	.zero		384


//--------------------- .text.triton_mm           --------------------------
	.section	.text.triton_mm,"ax",@progbits
	.sectionflags	@"SHF_BARRIERS=1"
	.sectioninfo	@"SHI_REGISTERS=64"
	.align	128
        .global         triton_mm
        .type           triton_mm,@function
        .size           triton_mm,(.L_x_2 - triton_mm)
        .other          triton_mm,@"STO_CUDA_ENTRY STV_DEFAULT"
triton_mm:
.text.triton_mm:
[----:B------:R-:W-:Y:S02]  /*0000*/  IMAD.MOV.U32 R1, RZ, RZ, c[0x0][0x28] ;  /* 0x00000a00ff017624 */ /* 0x000fe400078e00ff */
[----:B------:R-:W1:Y:S01]  /*0010*/  S2R R7, SR_CTAID.X ;  /* 0x0000000000077919 */ /* 0x000e620000002500 */
[----:B------:R-:W-:Y:S01]  /*0020*/  IMAD.MOV.U32 R3, RZ, RZ, 0x8 ;  /* 0x00000008ff037424 */ /* 0x000fe200078e00ff */
[----:B------:R-:W-:Y:S01]  /*0030*/  ULDC.64 UR6, c[0x0][0x118] ;  /* 0x0000460000067ab9 */ /* 0x000fe20000000a00 */
[----:B------:R-:W-:Y:S01]  /*0040*/  IMAD.MOV.U32 R22, RZ, RZ, 0x2 ;  /* 0x00000002ff167424 */ /* 0x000fe200078e00ff */
[----:B------:R-:W2:Y:S01]  /*0050*/  S2R R13, SR_TID.X ;  /* 0x00000000000d7919 */ /* 0x000ea20000002100 */
[----:B------:R-:W-:Y:S01]  /*0060*/  CS2R R24, SRZ ;  /* 0x0000000000187805 */ /* 0x000fe2000001ff00 */
[----:B------:R-:W-:Y:S01]  /*0070*/  CS2R R26, SRZ ;  /* 0x00000000001a7805 */ /* 0x000fe2000001ff00 */
[----:B------:R-:W-:Y:S01]  /*0080*/  CS2R R28, SRZ ;  /* 0x00000000001c7805 */ /* 0x000fe2000001ff00 */
[----:B------:R-:W-:Y:S01]  /*0090*/  CS2R R30, SRZ ;  /* 0x00000000001e7805 */ /* 0x000fe2000001ff00 */
[----:B------:R-:W-:Y:S01]  /*00a0*/  CS2R R32, SRZ ;  /* 0x0000000000207805 */ /* 0x000fe2000001ff00 */
[----:B------:R-:W-:Y:S01]  /*00b0*/  CS2R R34, SRZ ;  /* 0x0000000000227805 */ /* 0x000fe2000001ff00 */
[----:B------:R-:W-:Y:S01]  /*00c0*/  UMOV UR4, 0xffffffff ;  /* 0xffffffff00047882 */ /* 0x000fe20000000000 */
[----:B-1----:R-:W-:-:S02]  /*00d0*/  SHF.R.S32.HI R0, RZ, 0x1f, R7 ;  /* 0x0000001fff007819 */ /* 0x002fc40000011407 */
[-C--:B------:R-:W-:Y:S02]  /*00e0*/  IABS R10, R7.reuse ;  /* 0x00000007000a7213 */ /* 0x080fe40000000000 */
[----:B------:R-:W-:Y:S01]  /*00f0*/  LEA.HI R2, R0, R7, RZ, 0x9 ;  /* 0x0000000700027211 */ /* 0x000fe200078f48ff */
[----:B--2---:R-:W-:Y:S01]  /*0100*/  IMAD.SHL.U32 R21, R13, 0x8, RZ ;  /* 0x000000080d157824 */ /* 0x004fe200078e00ff */
[----:B------:R-:W-:Y:S02]  /*0110*/  ISETP.GE.AND P2, PT, R7, RZ, PT ;  /* 0x000000ff0700720c */ /* 0x000fe40003f46270 */
[----:B------:R-:W-:Y:S02]  /*0120*/  SHF.R.S32.HI R0, RZ, 0x9, R2 ;  /* 0x00000009ff007819 */ /* 0x000fe40000011402 */
[----:B------:R-:W-:Y:S01]  /*0130*/  LOP3.LUT R6, R2, 0xfffffe00, RZ, 0xc0, !PT ;  /* 0xfffffe0002067812 */ /* 0x000fe200078ec0ff */
[----:B------:R-:W-:Y:S01]  /*0140*/  IMAD.MOV.U32 R2, RZ, RZ, RZ ;  /* 0x000000ffff027224 */ /* 0x000fe200078e00ff */
[C---:B------:R-:W-:Y:S01]  /*0150*/  LOP3.LUT R14, R13.reuse, 0x80, RZ, 0xc0, !PT ;  /* 0x000000800d0e7812 */ /* 0x040fe200078ec0ff */
[----:B------:R-:W-:Y:S01]  /*0160*/  IMAD R3, R0, -0x8, R3 ;  /* 0xfffffff800037824 */ /* 0x000fe200078e0203 */
[----:B------:R-:W-:-:S02]  /*0170*/  LOP3.LUT R12, R13, 0x10, RZ, 0xc0, !PT ;  /* 0x000000100d0c7812 */ /* 0x000fc400078ec0ff */
[----:B------:R-:W-:Y:S02]  /*0180*/  LOP3.LUT R16, R13, 0x7, RZ, 0xc0, !PT ;  /* 0x000000070d107812 */ /* 0x000fe400078ec0ff */
[----:B------:R-:W-:Y:S02]  /*0190*/  IMNMX R4, R3, 0x8, PT ;  /* 0x0000000803047817 */ /* 0x000fe40003800200 */
[----:B------:R-:W-:Y:S01]  /*01a0*/  SHF.R.U32.HI R52, RZ, 0x1, R12 ;  /* 0x00000001ff347819 */ /* 0x000fe2000001160c */
[----:B------:R-:W-:Y:S01]  /*01b0*/  IMAD.WIDE.U32 R16, R16, 0x10, RZ ;  /* 0x0000001010107825 */ /* 0x000fe200078e00ff */
[-C--:B------:R-:W-:Y:S02]  /*01c0*/  IABS R8, R4.reuse ;  /* 0x0000000400087213 */ /* 0x080fe40000000000 */
[----:B------:R-:W-:Y:S02]  /*01d0*/  IABS R11, R4 ;  /* 0x00000004000b7213 */ /* 0x000fe40000000000 */
[----:B------:R-:W1:Y:S01]  /*01e0*/  I2F.RP R5, R8 ;  /* 0x0000000800057306 */ /* 0x000e620000209400 */
[----:B------:R-:W-:-:S07]  /*01f0*/  LOP3.LUT R54, R52, 0x38, R21, 0x78, !PT ;  /* 0x0000003834367812 */ /* 0x000fce00078e7815 */
[----:B-1----:R-:W1:Y:S02]  /*0200*/  MUFU.RCP R5, R5 ;  /* 0x0000000500057308 */ /* 0x002e640000001000 */
[----:B-1----:R-:W-:Y:S01]  /*0210*/  IADD3 R3, R5, 0xffffffe, RZ ;  /* 0x0ffffffe05037810 */ /* 0x002fe20007ffe0ff */
[----:B------:R-:W-:Y:S01]  /*0220*/  IMAD.IADD R5, R7, 0x1, -R6 ;  /* 0x0000000107057824 */ /* 0x000fe200078e0a06 */
[----:B------:R-:W-:Y:S01]  /*0230*/  LOP3.LUT R7, R21, 0x8, RZ, 0xc0, !PT ;  /* 0x0000000815077812 */ /* 0x000fe200078ec0ff */
[----:B------:R-:W-:-:S03]  /*0240*/  IMAD.MOV R6, RZ, RZ, -R11 ;  /* 0x000000ffff067224 */ /* 0x000fc600078e0a0b */
[----:B------:R-:W1:Y:S01]  /*0250*/  F2I.FTZ.U32.TRUNC.NTZ R3, R3 ;  /* 0x0000000300037305 */ /* 0x000e62000021f000 */
[----:B------:R-:W-:Y:S02]  /*0260*/  IABS R11, R5 ;  /* 0x00000005000b7213 */ /* 0x000fe40000000000 */
[----:B------:R-:W-:-:S04]  /*0270*/  LOP3.LUT R5, R5, R4, RZ, 0x3c, !PT ;  /* 0x0000000405057212 */ /* 0x000fc800078e3cff */
[----:B------:R-:W-:Y:S02]  /*0280*/  ISETP.GE.AND P4, PT, R5, RZ, PT ;  /* 0x000000ff0500720c */ /* 0x000fe40003f86270 */
[----:B------:R-:W-:-:S04]  /*0290*/  SHF.R.U32.HI R5, RZ, 0x3, R13 ;  /* 0x00000003ff057819 */ /* 0x000fc8000001160d */
[----:B------:R-:W-:Y:S01]  /*02a0*/  SGXT.U32 R5, R5, 0x4 ;  /* 0x000000040505781a */ /* 0x000fe20000000000 */
[----:B-1----:R-:W-:-:S04]  /*02b0*/  IMAD.MOV R9, RZ, RZ, -R3 ;  /* 0x000000ffff097224 */ /* 0x002fc800078e0a03 */
[----:B------:R-:W-:-:S04]  /*02c0*/  IMAD R9, R9, R8, RZ ;  /* 0x0000000809097224 */ /* 0x000fc800078e02ff */
[----:B------:R-:W-:-:S04]  /*02d0*/  IMAD.HI.U32 R2, R3, R9, R2 ;  /* 0x0000000903027227 */ /* 0x000fc800078e0002 */
[----:B------:R-:W-:Y:S01]  /*02e0*/  IMAD.MOV.U32 R9, RZ, RZ, R10 ;  /* 0x000000ffff097224 */ /* 0x000fe200078e000a */
[----:B------:R-:W-:-:S03]  /*02f0*/  LOP3.LUT R10, R52, 0x30, R21, 0xf8, !PT ;  /* 0x00000030340a7812 */ /* 0x000fc600078ef815 */
[----:B------:R-:W-:Y:S01]  /*0300*/  IMAD.HI.U32 R3, R2, R9, RZ ;  /* 0x0000000902037227 */ /* 0x000fe200078e00ff */
[--C-:B------:R-:W-:Y:S02]  /*0310*/  LOP3.LUT R10, R10, 0x30, R7.reuse, 0x1e, !PT ;  /* 0x000000300a0a7812 */ /* 0x100fe400078e1e07 */
[----:B------:R-:W-:Y:S01]  /*0320*/  LOP3.LUT R7, R21, 0x10, R7, 0x2e, !PT ;  /* 0x0000001015077812 */ /* 0x000fe200078e2e07 */
[----:B------:R-:W-:-:S03]  /*0330*/  IMAD.HI.U32 R2, R2, R11, RZ ;  /* 0x0000000b02027227 */ /* 0x000fc600078e00ff */
[----:B------:R-:W-:Y:S01]  /*0340*/  LOP3.LUT R7, R7, 0x20, R21, 0xf8, !PT ;  /* 0x0000002007077812 */ /* 0x000fe200078ef815 */
[-C--:B------:R-:W-:Y:S02]  /*0350*/  IMAD R3, R3, R6.reuse, R9 ;  /* 0x0000000603037224 */ /* 0x080fe400078e0209 */
[----:B------:R-:W-:Y:S01]  /*0360*/  IMAD R6, R2, R6, R11 ;  /* 0x0000000602067224 */ /* 0x000fe200078e020b */
[----:B------:R-:W-:Y:S02]  /*0370*/  SHF.R.U32.HI R11, RZ, 0x2, R13 ;  /* 0x00000002ff0b7819 */ /* 0x000fe4000001160d */
[C---:B------:R-:W-:Y:S02]  /*0380*/  ISETP.GT.U32.AND P0, PT, R8.reuse, R3, PT ;  /* 0x000000030800720c */ /* 0x040fe40003f04070 */
[----:B------:R-:W-:-:S11]  /*0390*/  ISETP.GT.U32.AND P3, PT, R8, R6, PT ;  /* 0x000000060800720c */ /* 0x000fd60003f64070 */
[--C-:B------:R-:W-:Y:S02]  /*03a0*/  @!P0 IMAD.IADD R3, R3, 0x1, -R8.reuse ;  /* 0x0000000103038824 */ /* 0x100fe400078e0a08 */
[----:B------:R-:W-:Y:S01]  /*03b0*/  @!P3 IMAD.IADD R6, R6, 0x1, -R8 ;  /* 0x000000010606b824 */ /* 0x000fe200078e0a08 */
[----:B------:R-:W-:Y:S02]  /*03c0*/  @!P3 IADD3 R2, R2, 0x1, RZ ;  /* 0x000000010202b810 */ /* 0x000fe40007ffe0ff */
[----:B------:R-:W-:Y:S02]  /*03d0*/  ISETP.GT.U32.AND P1, PT, R8, R3, PT ;  /* 0x000000030800720c */ /* 0x000fe40003f24070 */
[----:B------:R-:W-:Y:S02]  /*03e0*/  ISETP.GE.U32.AND P0, PT, R6, R8, PT ;  /* 0x000000080600720c */ /* 0x000fe40003f06070 */
[----:B------:R-:W-:-:S09]  /*03f0*/  SHF.R.U32.HI R6, RZ, 0x3, R14 ;  /* 0x00000003ff067819 */ /* 0x000fd2000001160e */
[----:B------:R-:W-:Y:S01]  /*0400*/  @!P1 IMAD.IADD R3, R3, 0x1, -R8 ;  /* 0x0000000103039824 */ /* 0x000fe200078e0a08 */
[C---:B------:R-:W-:Y:S02]  /*0410*/  LOP3.LUT R8, R21.reuse, 0x18, RZ, 0xc0, !PT ;  /* 0x0000001815087812 */ /* 0x040fe400078ec0ff */
[----:B------:R-:W-:Y:S01]  /*0420*/  @P0 IADD3 R2, R2, 0x1, RZ ;  /* 0x0000000102020810 */ /* 0x000fe20007ffe0ff */
[----:B------:R-:W-:Y:S01]  /*0430*/  @!P2 IMAD.MOV R3, RZ, RZ, -R3 ;  /* 0x000000ffff03a224 */ /* 0x000fe200078e0a03 */
[----:B------:R-:W-:Y:S02]  /*0440*/  ISETP.NE.AND P0, PT, R4, RZ, PT ;  /* 0x000000ff0400720c */ /* 0x000fe40003f05270 */
[----:B------:R-:W-:Y:S01]  /*0450*/  LOP3.LUT R4, RZ, R4, RZ, 0x33, !PT ;  /* 0x00000004ff047212 */ /* 0x000fe200078e33ff */
[----:B------:R-:W-:Y:S01]  /*0460*/  @!P4 IMAD.MOV R2, RZ, RZ, -R2 ;  /* 0x000000ffff02c224 */ /* 0x000fe200078e0a02 */
[----:B------:R-:W-:Y:S02]  /*0470*/  LOP3.LUT R9, R21, 0x20, R8, 0x2e, !PT ;  /* 0x0000002015097812 */ /* 0x000fe400078e2e08 */
[----:B------:R-:W-:-:S02]  /*0480*/  SEL R3, R4, R3, !P0 ;  /* 0x0000000304037207 */ /* 0x000fc40004000000 */
[----:B------:R-:W-:Y:S02]  /*0490*/  SEL R2, R4, R2, !P0 ;  /* 0x0000000204027207 */ /* 0x000fe40004000000 */
[----:B------:R-:W-:Y:S02]  /*04a0*/  LOP3.LUT R4, R5, R6, RZ, 0xfc, !PT ;  /* 0x0000000605047212 */ /* 0x000fe400078efcff */
[--C-:B------:R-:W-:Y:S01]  /*04b0*/  LOP3.LUT R5, R6, 0x8, R13.reuse, 0xf8, !PT ;  /* 0x0000000806057812 */ /* 0x100fe200078ef80d */
[----:B------:R-:W-:Y:S01]  /*04c0*/  IMAD.SHL.U32 R61, R2, 0x40, RZ ;  /* 0x00000040023d7824 */ /* 0x000fe200078e00ff */
[--C-:B------:R-:W-:Y:S02]  /*04d0*/  LOP3.LUT R6, R6, 0xf, R13.reuse, 0xf8, !PT ;  /* 0x0000000f06067812 */ /* 0x100fe400078ef80d */
[--C-:B------:R-:W-:Y:S02]  /*04e0*/  LOP3.LUT R5, R5, 0x7, R13.reuse, 0xf8, !PT ;  /* 0x0000000705057812 */ /* 0x100fe400078ef80d */
[----:B------:R-:W-:Y:S01]  /*04f0*/  LOP3.LUT R8, R9, 0x18, R13, 0x78, !PT ;  /* 0x0000001809087812 */ /* 0x000fe200078e780d */
[----:B------:R-:W-:Y:S01]  /*0500*/  IMAD.SHL.U32 R57, R6, 0x40, RZ ;  /* 0x0000004006397824 */ /* 0x000fe200078e00ff */
[----:B------:R-:W-:-:S02]  /*0510*/  LEA R51, R5, 0x800, 0x6 ;  /* 0x0000080005337811 */ /* 0x000fc400078e30ff */
[----:B------:R-:W-:Y:S02]  /*0520*/  SHF.R.S32.HI R5, RZ, 0x19, R2 ;  /* 0x00000019ff057819 */ /* 0x000fe40000011402 */
[----:B------:R-:W-:Y:S01]  /*0530*/  LOP3.LUT R6, R7, R52, RZ, 0x3c, !PT ;  /* 0x0000003407067212 */ /* 0x000fe200078e3cff */
[----:B------:R-:W-:Y:S01]  /*0540*/  IMAD R7, R0, 0x8, R3 ;  /* 0x0000000800077824 */ /* 0x000fe200078e0203 */
[----:B------:R-:W-:Y:S02]  /*0550*/  SGXT R2, R5, 0x1 ;  /* 0x000000010502781a */ /* 0x000fe40000000200 */
[----:B------:R-:W-:Y:S01]  /*0560*/  LOP3.LUT R5, R61, R4, RZ, 0xfc, !PT ;  /* 0x000000043d057212 */ /* 0x000fe200078efcff */
[----:B------:R-:W-:Y:S01]  /*0570*/  IMAD.SHL.U32 R59, R7, 0x40, RZ ;  /* 0x00000040073b7824 */ /* 0x000fe200078e00ff */
[----:B------:R-:W-:Y:S02]  /*0580*/  LOP3.LUT R58, R57, R54, RZ, 0xfc, !PT ;  /* 0x00000036393a7212 */ /* 0x000fe400078efcff */
[----:B------:R-:W-:-:S02]  /*0590*/  LEA.HI R2, R2, R5, RZ, 0xc ;  /* 0x0000000502027211 */ /* 0x000fc400078f60ff */
[----:B------:R-:W-:Y:S02]  /*05a0*/  LOP3.LUT R56, R57, R9, R52, 0xf6, !PT ;  /* 0x0000000939387212 */ /* 0x000fe400078ef634 */
[-C--:B------:R-:W-:Y:S02]  /*05b0*/  LOP3.LUT R55, R10, R57.reuse, RZ, 0xfc, !PT ;  /* 0x000000390a377212 */ /* 0x080fe400078efcff */
[C---:B------:R-:W-:Y:S02]  /*05c0*/  LOP3.LUT R57, R6.reuse, R57, RZ, 0xfc, !PT ;  /* 0x0000003906397212 */ /* 0x040fe400078efcff */
[----:B------:R-:W-:Y:S02]  /*05d0*/  LOP3.LUT R53, R6, R51, RZ, 0xfc, !PT ;  /* 0x0000003306357212 */ /* 0x000fe400078efcff */
[----:B------:R-:W-:Y:S02]  /*05e0*/  LOP3.LUT R6, R2, 0x1ff000, RZ, 0xc0, !PT ;  /* 0x001ff00002067812 */ /* 0x000fe400078ec0ff */
[----:B------:R-:W-:-:S02]  /*05f0*/  LOP3.LUT R2, R21, 0x38, RZ, 0xc0, !PT ;  /* 0x0000003815027812 */ /* 0x000fc400078ec0ff */
[----:B------:R-:W-:Y:S01]  /*0600*/  LOP3.LUT R0, R13, 0x20, RZ, 0xc0, !PT ;  /* 0x000000200d007812 */ /* 0x000fe200078ec0ff */
[----:B------:R-:W-:Y:S01]  /*0610*/  IMAD.IADD R12, R5, 0x1, -R6 ;  /* 0x00000001050c7824 */ /* 0x000fe200078e0a06 */
[--C-:B------:R-:W-:Y:S02]  /*0620*/  LOP3.LUT R48, R2, 0x18, R13.reuse, 0x78, !PT ;  /* 0x0000001802307812 */ /* 0x100fe400078e780d */
[----:B------:R-:W-:Y:S01]  /*0630*/  SHF.R.U32.HI R0, RZ, 0x2, R0 ;  /* 0x00000002ff007819 */ /* 0x000fe20000011600 */
[----:B------:R-:W-:Y:S01]  /*0640*/  IMAD R12, R12, 0x2800, RZ ;  /* 0x000028000c0c7824 */ /* 0x000fe200078e02ff */
[----:B------:R-:W-:Y:S02]  /*0650*/  LOP3.LUT R3, R48, 0x20, R13, 0x78, !PT ;  /* 0x0000002030037812 */ /* 0x000fe400078e780d */
[----:B------:R-:W-:Y:S02]  /*0660*/  LOP3.LUT R2, R0, 0x10, R11, 0xf8, !PT ;  /* 0x0000001000027812 */ /* 0x000fe400078ef80b */
[----:B------:R-:W-:Y:S01]  /*0670*/  SHF.R.S32.HI R7, RZ, 0x19, R7 ;  /* 0x00000019ff077819 */ /* 0x000fe20000011407 */
[----:B------:R-:W-:Y:S01]  /*0680*/  IMAD R6, R4, 0x40, R3 ;  /* 0x0000004004067824 */ /* 0x000fe200078e0203 */
[----:B------:R-:W-:-:S02]  /*0690*/  LOP3.LUT R3, R2, 0x7, R13, 0xf8, !PT ;  /* 0x0000000702037812 */ /* 0x000fc400078ef80d */
[----:B------:R-:W-:Y:S01]  /*06a0*/  LOP3.LUT R60, R59, R4, RZ, 0xfc, !PT ;  /* 0x000000043b3c7212 */ /* 0x000fe200078efcff */
[----:B------:R-:W-:Y:S01]  /*06b0*/  IMAD.SHL.U32 R6, R6, 0x2, RZ ;  /* 0x0000000206067824 */ /* 0x000fe200078e00ff */
[----:B------:R-:W-:Y:S01]  /*06c0*/  LOP3.LUT R5, R0, 0x7, R13, 0xf8, !PT ;  /* 0x0000000700057812 */ /* 0x000fe200078ef80d */
[----:B------:R-:W-:Y:S01]  /*06d0*/  IMAD.SHL.U32 R49, R3, 0x40, RZ ;  /* 0x0000004003317824 */ /* 0x000fe200078e00ff */
[--C-:B------:R-:W-:Y:S02]  /*06e0*/  LOP3.LUT R59, R59, 0x20, R4.reuse, 0xfe, !PT ;  /* 0x000000203b3b7812 */ /* 0x100fe400078efe04 */
[----:B------:R-:W-:Y:S02]  /*06f0*/  SGXT R2, R7, 0x1 ;  /* 0x000000010702781a */ /* 0x000fe40000000200 */
[----:B------:R-:W-:Y:S02]  /*0700*/  LOP3.LUT R0, R61, 0x20, R4, 0xfe, !PT ;  /* 0x000000203d007812 */ /* 0x000fe400078efe04 */
[----:B------:R-:W-:-:S02]  /*0710*/  LEA.HI R3, R2, R59, RZ, 0x9 ;  /* 0x0000003b02037211 */ /* 0x000fc400078f48ff */
[----:B------:R-:W-:Y:S02]  /*0720*/  PRMT R7, R0, 0x9910, RZ ;  /* 0x0000991000077816 */ /* 0x000fe400000000ff */
[----:B------:R-:W-:Y:S02]  /*0730*/  LOP3.LUT R4, R3, 0x1ffe00, RZ, 0xc0, !PT ;  /* 0x001ffe0003047812 */ /* 0x000fe400078ec0ff */
[----:B------:R-:W-:Y:S02]  /*0740*/  SHF.R.S32.HI R3, RZ, 0xf, R7 ;  /* 0x0000000fff037819 */ /* 0x000fe40000011407 */
[----:B------:R-:W-:Y:S01]  /*0750*/  LOP3.LUT R5, R5, 0x10, R11, 0xf8, !PT ;  /* 0x0000001005057812 */ /* 0x000fe200078ef80b */
[----:B------:R-:W-:Y:S01]  /*0760*/  IMAD.IADD R4, R59, 0x1, -R4 ;  /* 0x000000013b047824 */ /* 0x000fe200078e0a04 */
[----:B------:R-:W-:Y:S02]  /*0770*/  LOP3.LUT R3, R3, 0xffff, RZ, 0xc0, !PT ;  /* 0x0000ffff03037812 */ /* 0x000fe400078ec0ff */
[----:B------:R-:W-:Y:S01]  /*0780*/  LEA R47, R5, 0x800, 0x6 ;  /* 0x00000800052f7811 */ /* 0x000fe200078e30ff */
[----:B------:R-:W-:Y:S01]  /*0790*/  IMAD R13, R4, 0x2800, RZ ;  /* 0x00002800040d7824 */ /* 0x000fe200078e02ff */
[----:B------:R-:W-:-:S02]  /*07a0*/  LEA.HI R2, R2, R60, RZ, 0x9 ;  /* 0x0000003c02027211 */ /* 0x000fc400078f48ff */
[----:B------:R-:W-:Y:S02]  /*07b0*/  LEA.HI R7, R3, R0, RZ, 0x1c ;  /* 0x0000000003077211 */ /* 0x000fe400078fe0ff */
[-C--:B------:R-:W-:Y:S02]  /*07c0*/  LOP3.LUT R50, R49, R48.reuse, RZ, 0xfc, !PT ;  /* 0x0000003031327212 */ /* 0x080fe400078efcff */
[----:B------:R-:W-:Y:S02]  /*07d0*/  LOP3.LUT R48, R47, R48, RZ, 0xfc, !PT ;  /* 0x000000302f307212 */ /* 0x000fe400078efcff */
[----:B------:R-:W-:Y:S01]  /*07e0*/  LOP3.LUT R5, R2, 0x1ffe00, RZ, 0xc0, !PT ;  /* 0x001ffe0002057812 */ /* 0x000fe200078ec0ff */
[----:B------:R-:W-:Y:S01]  /*07f0*/  IMAD.WIDE R2, R12, 0x2, RZ ;  /* 0x000000020c027825 */ /* 0x000fe200078e02ff */
[C---:B------:R-:W-:Y:S02]  /*0800*/  LOP3.LUT R49, R8.reuse, R49, RZ, 0xfc, !PT ;  /* 0x0000003108317212 */ /* 0x040fe400078efcff */
[----:B------:R-:W-:-:S02]  /*0810*/  LOP3.LUT R47, R8, R47, RZ, 0xfc, !PT ;  /* 0x0000002f082f7212 */ /* 0x000fc400078efcff */
[----:B------:R-:W-:Y:S01]  /*0820*/  LOP3.LUT R8, R7, 0xf000, RZ, 0xc0, !PT ;  /* 0x0000f00007087812 */ /* 0x000fe200078ec0ff */
[----:B------:R-:W-:Y:S01]  /*0830*/  IMAD.IADD R7, R60, 0x1, -R5 ;  /* 0x000000013c077824 */ /* 0x000fe200078e0a05 */
[C---:B------:R-:W-:Y:S01]  /*0840*/  LOP3.LUT R20, R16.reuse, R2, RZ, 0xfc, !PT ;  /* 0x0000000210147212 */ /* 0x040fe200078efcff */
[----:B------:R-:W-:Y:S01]  /*0850*/  IMAD.WIDE R4, R13, 0x2, RZ ;  /* 0x000000020d047825 */ /* 0x000fe200078e02ff */
[----:B------:R-:W-:Y:S02]  /*0860*/  LOP3.LUT R43, R17, R3, RZ, 0xfc, !PT ;  /* 0x00000003112b7212 */ /* 0x000fe400078efcff */
[----:B------:R-:W-:Y:S01]  /*0870*/  LOP3.LUT R54, R51, R54, RZ, 0xfc, !PT ;  /* 0x0000003633367212 */ /* 0x000fe200078efcff */
[----:B------:R-:W-:Y:S01]  /*0880*/  IMAD.MOV R2, RZ, RZ, -R8 ;  /* 0x000000ffff027224 */ /* 0x000fe200078e0a08 */
[----:B------:R-:W-:Y:S01]  /*0890*/  LOP3.LUT R8, R16, R4, RZ, 0xfc, !PT ;  /* 0x0000000410087212 */ /* 0x000fe200078efcff */
[----:B------:R-:W-:Y:S01]  /*08a0*/  IMAD R7, R7, 0x2800, RZ ;  /* 0x0000280007077824 */ /* 0x000fe200078e02ff */
[----:B------:R-:W-:-:S02]  /*08b0*/  LOP3.LUT R41, R17, R5, RZ, 0xfc, !PT ;  /* 0x0000000511297212 */ /* 0x000fc400078efcff */
[----:B------:R-:W-:Y:S01]  /*08c0*/  PRMT R3, R2, 0x7710, RZ ;  /* 0x0000771002037816 */ /* 0x000fe200000000ff */
[C---:B------:R-:W-:Y:S01]  /*08d0*/  IMAD.WIDE R4, R7.reuse, 0x2, RZ ;  /* 0x0000000207047825 */ /* 0x040fe200078e02ff */
[----:B------:R-:W-:Y:S02]  /*08e0*/  LOP3.LUT R11, R7, 0x38, R21, 0xf8, !PT ;  /* 0x00000038070b7812 */ /* 0x000fe400078ef815 */
[----:B------:R-:W-:Y:S01]  /*08f0*/  LOP3.LUT R52, R51, R9, R52, 0xf6, !PT ;  /* 0x0000000933347212 */ /* 0x000fe200078ef634 */
[----:B------:R-:W-:Y:S01]  /*0900*/  IMAD.IADD R0, R0, 0x1, R3 ;  /* 0x0000000100007824 */ /* 0x000fe200078e0203 */
[----:B------:R-:W-:Y:S01]  /*0910*/  LOP3.LUT R51, R10, R51, RZ, 0xfc, !PT ;  /* 0x000000330a337212 */ /* 0x000fe200078efcff */
[C---:B------:R-:W-:Y:S01]  /*0920*/  IMAD.WIDE R2, R11.reuse, R22, c[0x0][0x160] ;  /* 0x000058000b027625 */ /* 0x040fe200078e0216 */
[----:B------:R-:W-:Y:S02]  /*0930*/  SHF.R.S32.HI R14, RZ, 0x1f, R7 ;  /* 0x0000001fff0e7819 */ /* 0x000fe40000011407 */
[----:B------:R-:W-:-:S02]  /*0940*/  LEA R10, P0, R11, c[0x0][0x160], 0x1 ;  /* 0x000058000b0a7a11 */ /* 0x000fc400078008ff */
[----:B------:R-:W-:Y:S01]  /*0950*/  LOP3.LUT R7, R17, R5, RZ, 0xfc, !PT ;  /* 0x0000000511077212 */ /* 0x000fe200078efcff */
[----:B------:R1:W-:Y:S01]  /*0960*/  LDGSTS.E.BYPASS.128 [R6], [R2.64] ;  /* 0x0000000002067fae */ /* 0x0003e2000b901c46 */
[----:B------:R-:W-:Y:S02]  /*0970*/  PRMT R0, R0, 0x9910, RZ ;  /* 0x0000991000007816 */ /* 0x000fe400000000ff */
[--C-:B------:R-:W-:Y:S02]  /*0980*/  LOP3.LUT R5, R13, 0x38, R21.reuse, 0xf8, !PT ;  /* 0x000000380d057812 */ /* 0x100fe400078ef815 */
[----:B------:R-:W-:Y:S01]  /*0990*/  LOP3.LUT R9, R16, R4, RZ, 0xfc, !PT ;  /* 0x0000000410097212 */ /* 0x000fe200078efcff */
[----:B------:R-:W-:Y:S01]  /*09a0*/  IMAD R0, R0, 0x2800, RZ ;  /* 0x0000280000007824 */ /* 0x000fe200078e02ff */
[----:B------:R-:W-:Y:S01]  /*09b0*/  LEA.HI.X R11, R11, c[0x0][0x164], R14, 0x1, P0 ;  /* 0x000059000b0b7a11 */ /* 0x000fe200000f0c0e */
[----:B------:R-:W-:Y:S01]  /*09c0*/  IMAD.WIDE R14, R5, R22, c[0x0][0x160] ;  /* 0x00005800050e7625 */ /* 0x000fe200078e0216 */
[----:B------:R-:W-:-:S02]  /*09d0*/  LOP3.LUT R18, R12, 0x38, R21, 0xf8, !PT ;  /* 0x000000380c127812 */ /* 0x000fc400078ef815 */
[----:B------:R-:W-:Y:S02]  /*09e0*/  SHF.R.S32.HI R19, RZ, 0x1f, R12 ;  /* 0x0000001fff137819 */ /* 0x000fe4000001140c */
[----:B------:R-:W-:Y:S01]  /*09f0*/  SHF.R.S32.HI R12, RZ, 0x1f, R13 ;  /* 0x0000001fff0c7819 */ /* 0x000fe2000001140d */
[----:B------:R2:W-:Y:S01]  /*0a00*/  LDGSTS.E.BYPASS.128 [R6+0x1000], [R14.64] ;  /* 0x010000000e067fae */ /* 0x0005e2000b901c46 */
[C---:B------:R-:W-:Y:S02]  /*0a10*/  LEA R4, P0, R5.reuse, c[0x0][0x160], 0x1 ;  /* 0x0000580005047a11 */ /* 0x040fe400078008ff */
[----:B------:R-:W-:Y:S01]  /*0a20*/  LOP3.LUT R21, R0, 0x38, R21, 0xf8, !PT ;  /* 0x0000003800157812 */ /* 0x000fe200078ef815 */
[----:B------:R-:W0:Y:S01]  /*0a30*/  LDGDEPBAR ;  /* 0x00000000000079af */ /* 0x000e220000000000 */
[----:B------:R-:W-:Y:S01]  /*0a40*/  LEA.HI.X R5, R5, c[0x0][0x164], R12, 0x1, P0 ;  /* 0x0000590005057a11 */ /* 0x000fe200000f0c0c */
[C---:B------:R-:W-:Y:S01]  /*0a50*/  IMAD.WIDE R12, R18.reuse, R22, c[0x0][0x168] ;  /* 0x00005a00120c7625 */ /* 0x040fe200078e0216 */
[----:B-1----:R-:W-:-:S02]  /*0a60*/  LEA R2, P1, R18, c[0x0][0x168], 0x1 ;  /* 0x00005a0012027a11 */ /* 0x002fc400078208ff */
[----:B------:R-:W-:Y:S02]  /*0a70*/  IADD3 R20, P3, R20, c[0x0][0x168], RZ ;  /* 0x00005a0014147a10 */ /* 0x000fe40007f7e0ff */
[----:B------:R1:W-:Y:S01]  /*0a80*/  LDGSTS.E.BYPASS.128 [R6+0x4000], [R12.64] ;  /* 0x040000000c067fae */ /* 0x0003e2000b901c46 */
[----:B------:R-:W-:Y:S01]  /*0a90*/  LEA.HI.X R3, R18, c[0x0][0x16c], R19, 0x1, P1 ;  /* 0x00005b0012037a11 */ /* 0x000fe200008f0c13 */
[----:B------:R-:W-:Y:S01]  /*0aa0*/  IMAD.WIDE R18, R0, 0x2, RZ ;  /* 0x0000000200127825 */ /* 0x000fe200078e02ff */
[----:B------:R-:W-:Y:S02]  /*0ab0*/  SHF.R.S32.HI R0, RZ, 0x1f, R0 ;  /* 0x0000001fff007819 */ /* 0x000fe40000011400 */
[C---:B--2---:R-:W-:Y:S02]  /*0ac0*/  LEA R14, P0, R21.reuse, c[0x0][0x168], 0x1 ;  /* 0x00005a00150e7a11 */ /* 0x044fe400078008ff */
[----:B------:R-:W-:Y:S02]  /*0ad0*/  LOP3.LUT R18, R16, R18, RZ, 0xfc, !PT ;  /* 0x0000001210127212 */ /* 0x000fe400078efcff */
[C---:B------:R-:W-:Y:S01]  /*0ae0*/  LEA.HI.X R15, R21.reuse, c[0x0][0x16c], R0, 0x1, P0 ;  /* 0x00005b00150f7a11 */ /* 0x040fe200000f0c00 */
[----:B------:R-:W-:Y:S01]  /*0af0*/  IMAD.MOV.U32 R0, RZ, RZ, RZ ;  /* 0x000000ffff007224 */ /* 0x000fe200078e00ff */
[----:B------:R-:W-:Y:S01]  /*0b00*/  IADD3 R44, P4, R20, 0x100, RZ ;  /* 0x00000100142c7810 */ /* 0x000fe20007f9e0ff */
[----:B-1----:R-:W-:Y:S01]  /*0b10*/  IMAD.WIDE R12, R21, R22, c[0x0][0x168] ;  /* 0x00005a00150c7625 */ /* 0x002fe200078e0216 */
[----:B------:R-:W-:-:S02]  /*0b20*/  IADD3 R8, P0, R8, c[0x0][0x160], RZ ;  /* 0x0000580008087a10 */ /* 0x000fc40007f1e0ff */
[----:B------:R-:W-:Y:S02]  /*0b30*/  IADD3 R9, P2, R9, c[0x0][0x160], RZ ;  /* 0x0000580009097a10 */ /* 0x000fe40007f5e0ff */
[----:B------:R1:W-:Y:S01]  /*0b40*/  LDGSTS.E.BYPASS.128 [R6+0x5000], [R12.64] ;  /* 0x050000000c067fae */ /* 0x0003e2000b901c46 */
[----:B------:R-:W-:Y:S02]  /*0b50*/  IADD3 R18, P1, R18, c[0x0][0x168], RZ ;  /* 0x00005a0012127a10 */ /* 0x000fe40007f3e0ff */
[----:B------:R-:W-:Y:S01]  /*0b60*/  IADD3.X R43, RZ, c[0x0][0x16c], R43, P4, P3 ;  /* 0x00005b00ff2b7a10 */ /* 0x000fe200027e642b */
[----:B------:R-:W0:Y:S01]  /*0b70*/  LDGDEPBAR ;  /* 0x00000000000079af */ /* 0x000e220000000000 */
[----:B------:R-:W-:-:S03]  /*0b80*/  LOP3.LUT R45, R17, R19, RZ, 0xfc, !PT ;  /* 0x00000013112d7212 */ /* 0x000fc600078efcff */
[----:B------:R-:W-:Y:S01]  /*0b90*/  BAR.SYNC.DEFER_BLOCKING 0x0 ;  /* 0x0000000000007b1d */ /* 0x000fe20000010000 */
[----:B------:R-:W-:Y:S01]  /*0ba0*/  IADD3 R42, P4, R8, 0x100, RZ ;  /* 0x00000100082a7810 */ /* 0x000fe20007f9e0ff */
[----:B------:R-:W-:Y:S01]  /*0bb0*/  CS2R R16, SRZ ;  /* 0x0000000000107805 */ /* 0x000fe2000001ff00 */
[----:B------:R-:W-:Y:S02]  /*0bc0*/  IADD3 R40, P5, R9, 0x100, RZ ;  /* 0x0000010009287810 */ /* 0x000fe40007fbe0ff */
[----:B------:R-:W-:Y:S02]  /*0bd0*/  IADD3 R46, P3, R18, 0x100, RZ ;  /* 0x00000100122e7810 */ /* 0x000fe40007f7e0ff */
[----:B------:R-:W-:Y:S01]  /*0be0*/  CS2R R18, SRZ ;  /* 0x0000000000127805 */ /* 0x000fe2000001ff00 */
[----:B------:R-:W-:Y:S02]  /*0bf0*/  IADD3.X R41, RZ, c[0x0][0x164], R41, P4, P0 ;  /* 0x00005900ff297a10 */ /* 0x000fe400027e0429 */
[----:B------:R-:W-:-:S02]  /*0c00*/  IADD3.X R7, RZ, c[0x0][0x164], R7, P5, P2 ;  /* 0x00005900ff077a10 */ /* 0x000fc40002fe4407 */
[----:B------:R-:W-:Y:S01]  /*0c10*/  IADD3.X R45, RZ, c[0x0][0x16c], R45, P3, P1 ;  /* 0x00005b00ff2d7a10 */ /* 0x000fe20001fe242d */
[----:B------:R-:W-:Y:S01]  /*0c20*/  @!PT LDS RZ, [RZ] ;  /* 0x00000000fffff984 */ /* 0x000fe20000000800 */
[----:B------:R-:W-:Y:S01]  /*0c30*/  @!PT LDS RZ, [RZ] ;  /* 0x00000000fffff984 */ /* 0x000fe20000000800 */
[----:B------:R-:W-:Y:S01]  /*0c40*/  @!PT LDS RZ, [RZ] ;  /* 0x00000000fffff984 */ /* 0x000fe20000000800 */
[----:B------:R1:W-:Y:S04]  /*0c50*/  LDGSTS.E.BYPASS.128 [R6+0x2000], [R10.64+0x80] ;  /* 0x020000800a067fae */ /* 0x0003e8000b901c46 */
[----:B------:R2:W-:Y:S04]  /*0c60*/  LDGSTS.E.BYPASS.128 [R6+0x3000], [R4.64+0x80] ;  /* 0x0300008004067fae */ /* 0x0005e8000b901c46 */
[----:B------:R-:W0:Y:S04]  /*0c70*/  LDGDEPBAR ;  /* 0x00000000000079af */ /* 0x000e280000000000 */
[----:B------:R3:W-:Y:S04]  /*0c80*/  LDGSTS.E.BYPASS.128 [R6+0x6000], [R2.64+0x80] ;  /* 0x0600008002067fae */ /* 0x0007e8000b901c46 */
[----:B------:R1:W-:Y:S01]  /*0c90*/  LDGSTS.E.BYPASS.128 [R6+0x7000], [R14.64+0x80] ;  /* 0x070000800e067fae */ /* 0x0003e2000b901c46 */
[----:B--2---:R-:W-:-:S02]  /*0ca0*/  IMAD.MOV.U32 R5, RZ, RZ, 0x1 ;  /* 0x00000001ff057424 */ /* 0x004fc400078e00ff */
[----:B------:R-:W-:Y:S01]  /*0cb0*/  IMAD.MOV.U32 R4, RZ, RZ, RZ ;  /* 0x000000ffff047224 */ /* 0x000fe200078e00ff */
[----:B------:R-:W0:Y:S01]  /*0cc0*/  LDGDEPBAR ;  /* 0x00000000000079af */ /* 0x000e220000000000 */
[----:B---3--:R-:W-:Y:S02]  /*0cd0*/  IMAD.MOV.U32 R3, RZ, RZ, RZ ;  /* 0x000000ffff037224 */ /* 0x008fe400078e00ff */
[----:B------:R-:W-:Y:S02]  /*0ce0*/  IMAD.MOV.U32 R2, RZ, RZ, RZ ;  /* 0x000000ffff027224 */ /* 0x000fe400078e00ff */
.L_x_0:
[----:B------:R-:W-:-:S04]  /*0cf0*/  DEPBAR.LE SB0, 0x2 ;  /* 0x000080800000791a */ /* 0x000fc80000000000 */
[----:B------:R-:W-:Y:S01]  /*0d00*/  UIADD3 UR4, UR4, 0x1, URZ ;  /* 0x0000000104047890 */ /* 0x000fe2000fffe03f */
[----:B------:R-:W-:Y:S01]  /*0d10*/  IADD3 R5, R5, 0x1, RZ ;  /* 0x0000000105057810 */ /* 0x000fe20007ffe0ff */
[----:B------:R-:W-:Y:S01]  /*0d20*/  BAR.SYNC.DEFER_BLOCKING 0x0 ;  /* 0x0000000000007b1d */ /* 0x000fe20000010000 */
[----:B------:R-:W-:Y:S01]  /*0d30*/  ISETP.GE.U32.AND P0, PT, R2, 0x9e, PT ;  /* 0x0000009e0200780c */ /* 0x000fe20003f06070 */
[----:B------:R-:W-:Y:S01]  /*0d40*/  UISETP.GE.AND UP0, UPT, UR4, 0x2, UPT ;  /* 0x000000020400788c */ /* 0x000fe2000bf06270 */
[C---:B------:R-:W-:Y:S02]  /*0d50*/  ISETP.GE.AND P1, PT, R5.reuse, 0x2, PT ;  /* 0x000000020500780c */ /* 0x040fe40003f26270 */
[----:B------:R-:W-:Y:S01]  /*0d60*/  ISETP.GE.U32.AND.EX P0, PT, R0, RZ, PT, P0 ;  /* 0x000000ff0000720c */ /* 0x000fe20003f06100 */
[----:B------:R-:W-:Y:S01]  /*0d70*/  USEL UR4, UR4, URZ, !UP0 ;  /* 0x0000003f04047287 */ /* 0x000fe2000c000000 */
[----:B------:R-:W-:-:S03]  /*0d80*/  SEL R5, R5, RZ, !P1 ;  /* 0x000000ff05057207 */ /* 0x000fc60004800000 */
[----:B------:R-:W-:-:S06]  /*0d90*/  USHF.L.U32 UR5, UR4, 0xd, URZ ;  /* 0x0000000d04057899 */ /* 0x000fcc000800063f */
[----:B------:R-:W-:Y:S02]  /*0da0*/  LEA R20, R50, UR5, 0x1 ;  /* 0x0000000532147c11 */ /* 0x000fe4000f8e08ff */
[----:B------:R-:W-:Y:S02]  /*0db0*/  LEA R8, R48, UR5, 0x1 ;  /* 0x0000000530087c11 */ /* 0x000fe4000f8e08ff */
[----:B------:R-:W-:Y:S02]  /*0dc0*/  LEA R36, R58, UR5, 0x1 ;  /* 0x000000053a247c11 */ /* 0x000fe4000f8e08ff */
[----:B------:R-:W-:Y:S01]  /*0dd0*/  LEA R37, R57, UR5, 0x1 ;  /* 0x0000000539257c11 */ /* 0x000fe2000f8e08ff */
[----:B------:R-:W-:Y:S04]  /*0de0*/  LDSM.16.M88.4 R20, [R20+0x4000] ;  /* 0x004000001414783b */ /* 0x000fe80000000200 */
[----:B-1----:R-:W1:Y:S04]  /*0df0*/  LDSM.16.M88.4 R12, [R36] ;  /* 0x00000000240c783b */ /* 0x002e680000000200 */
[----:B------:R-:W2:Y:S04]  /*0e00*/  LDSM.16.M88.4 R8, [R8+0x4000] ;  /* 0x004000000808783b */ /* 0x000ea80000000200 */
[----:B------:R-:W3:Y:S01]  /*0e10*/  LDSM.16.M88.4 R36, [R37] ;  /* 0x000000002524783b */ /* 0x000ee20000000200 */
[C---:B-1----:R-:W-:Y:S08]  /*0e20*/  HMMA.16816.F32.BF16 R24, R12.reuse, R20, R24 ;  /* 0x000000140c18723c */ /* 0x042ff00000041818 */
[----:B--2---:R-:W-:Y:S07]  /*0e30*/  HMMA.16816.F32.BF16 R28, R12, R8, R28 ;  /* 0x000000080c1c723c */ /* 0x004fee000004181c */
[----:B------:R-:W-:-:S06]  /*0e40*/  LEA R12, R54, UR5, 0x1 ;  /* 0x00000005360c7c11 */ /* 0x000fcc000f8e08ff */
[----:B------:R-:W1:Y:S03]  /*0e50*/  LDSM.16.M88.4 R12, [R12] ;  /* 0x000000000c0c783b */ /* 0x000e660000000200 */
[C---:B---3--:R-:W-:Y:S08]  /*0e60*/  HMMA.16816.F32.BF16 R24, R36.reuse, R22, R24 ;  /* 0x000000162418723c */ /* 0x048ff00000041818 */
[----:B------:R-:W-:Y:S07]  /*0e70*/  HMMA.16816.F32.BF16 R28, R36, R10, R28 ;  /* 0x0000000a241c723c */ /* 0x000fee000004181c */
[----:B------:R-:W-:-:S06]  /*0e80*/  LEA R36, R55, UR5, 0x1 ;  /* 0x0000000537247c11 */ /* 0x000fcc000f8e08ff */
[----:B------:R-:W-:Y:S01]  /*0e90*/  LDSM.16.M88.4 R36, [R36] ;  /* 0x000000002424783b */ /* 0x000fe20000000200 */
[C---:B-1----:R-:W-:Y:S07]  /*0ea0*/  HMMA.16816.F32.BF16 R32, R12.reuse, R20, R32 ;  /* 0x000000140c20723c */ /* 0x042fee0000041820 */
[----:B------:R-:W-:Y:S01]  /*0eb0*/  LEA R20, R56, UR5, 0x1 ;  /* 0x0000000538147c11 */ /* 0x000fe2000f8e08ff */
[----:B------:R-:W-:Y:S07]  /*0ec0*/  HMMA.16816.F32.BF16 R16, R12, R8, R16 ;  /* 0x000000080c10723c */ /* 0x000fee0000041810 */
[----:B------:R-:W-:-:S02]  /*0ed0*/  LEA R13, R53, UR5, 0x1 ;  /* 0x00000005350d7c11 */ /* 0x000fc4000f8e08ff */
[----:B------:R-:W-:Y:S02]  /*0ee0*/  LEA R9, R49, UR5, 0x1 ;  /* 0x0000000531097c11 */ /* 0x000fe4000f8e08ff */
[----:B------:R-:W-:Y:S02]  /*0ef0*/  LEA R8, R47, UR5, 0x1 ;  /* 0x000000052f087c11 */ /* 0x000fe4000f8e08ff */
[----:B------:R-:W1:Y:S03]  /*0f00*/  LDSM.16.M88.4 R12, [R13] ;  /* 0x000000000d0c783b */ /* 0x000e660000000200 */
[C---:B-1----:R-:W-:Y:S01]  /*0f10*/  HMMA.16816.F32.BF16 R32, R12.reuse, R22, R32 ;  /* 0x000000160c20723c */ /* 0x042fe20000041820 */
[----:B------:R-:W-:Y:S07]  /*0f20*/  LDSM.16.M88.4 R20, [R20] ;  /* 0x000000001414783b */ /* 0x000fee0000000200 */
[----:B------:R-:W-:Y:S01]  /*0f30*/  HMMA.16816.F32.BF16 R16, R12, R10, R16 ;  /* 0x0000000a0c10723c */ /* 0x000fe20000041810 */
[----:B------:R-:W1:Y:S04]  /*0f40*/  LDSM.16.M88.4 R12, [R9+0x4000] ;  /* 0x00400000090c783b */ /* 0x000e680000000200 */
[----:B------:R-:W2:Y:S03]  /*0f50*/  LDSM.16.M88.4 R8, [R8+0x4000] ;  /* 0x004000000808783b */ /* 0x000ea60000000200 */
[C---:B-1----:R-:W-:Y:S08]  /*0f60*/  HMMA.16816.F32.BF16 R24, R20.reuse, R12, R24 ;  /* 0x0000000c1418723c */ /* 0x042ff00000041818 */
[----:B--2---:R-:W-:Y:S07]  /*0f70*/  HMMA.16816.F32.BF16 R28, R20, R8, R28 ;  /* 0x00000008141c723c */ /* 0x004fee000004181c */
[----:B------:R-:W-:-:S06]  /*0f80*/  LEA R21, R52, UR5, 0x1 ;  /* 0x0000000534157c11 */ /* 0x000fcc000f8e08ff */
[----:B------:R-:W1:Y:S03]  /*0f90*/  LDSM.16.M88.4 R20, [R21] ;  /* 0x000000001514783b */ /* 0x000e660000000200 */
[C---:B------:R-:W-:Y:S08]  /*0fa0*/  HMMA.16816.F32.BF16 R24, R36.reuse, R14, R24 ;  /* 0x0000000e2418723c */ /* 0x040ff00000041818 */
[----:B------:R-:W-:Y:S08]  /*0fb0*/  HMMA.16816.F32.BF16 R28, R36, R10, R28 ;  /* 0x0000000a241c723c */ /* 0x000ff0000004181c */
[C---:B-1----:R-:W-:Y:S07]  /*0fc0*/  HMMA.16816.F32.BF16 R32, R20.reuse, R12, R32 ;  /* 0x0000000c1420723c */ /* 0x042fee0000041820 */
[----:B------:R-:W-:Y:S01]  /*0fd0*/  IADD3 R12, P1, R4, R44, RZ ;  /* 0x0000002c040c7210 */ /* 0x000fe20007f3e0ff */
[----:B------:R-:W-:Y:S04]  /*0fe0*/  HMMA.16816.F32.BF16 R16, R20, R8, R16 ;  /* 0x000000081410723c */ /* 0x000fe80000041810 */
[----:B------:R-:W-:Y:S01]  /*0ff0*/  IMAD.X R13, R3, 0x1, R43, P1 ;  /* 0x00000001030d7824 */ /* 0x000fe200008e062b */
[----:B------:R-:W-:-:S02]  /*1000*/  IADD3 R2, P1, R2, 0x1, RZ ;  /* 0x0000000102027810 */ /* 0x000fc40007f3e0ff */
[----:B------:R-:W-:Y:S02]  /*1010*/  LEA R22, R51, UR5, 0x1 ;  /* 0x0000000533167c11 */ /* 0x000fe4000f8e08ff */
[----:B------:R-:W-:Y:S01]  /*1020*/  IADD3 R8, P2, R4, R40, RZ ;  /* 0x0000002804087210 */ /* 0x000fe20007f5e0ff */
[----:B------:R-:W-:-:S03]  /*1030*/  IMAD.X R0, RZ, RZ, R0, P1 ;  /* 0x000000ffff007224 */ /* 0x000fc600008e0600 */
[----:B------:R-:W1:Y:S01]  /*1040*/  LDSM.16.M88.4 R20, [R22] ;  /* 0x000000001614783b */ /* 0x000e620000000200 */
[----:B------:R-:W-:-:S10]  /*1050*/  IMAD.X R9, R3, 0x1, R7, P2 ;  /* 0x0000000103097824 */ /* 0x000fd400010e0607 */
[C---:B-1----:R-:W-:Y:S01]  /*1060*/  HMMA.16816.F32.BF16 R16, R20.reuse, R10, R16 ;  /* 0x0000000a1410723c */ /* 0x042fe20000041810 */
[----:B------:R-:W-:Y:S06]  /*1070*/  BAR.SYNC.DEFER_BLOCKING 0x0 ;  /* 0x0000000000007b1d */ /* 0x000fec0000010000 */
[----:B------:R-:W-:Y:S01]  /*1080*/  IADD3 R10, P3, R4, R42, RZ ;  /* 0x0000002a040a7210 */ /* 0x000fe20007f7e0ff */
[----:B------:R-:W-:Y:S04]  /*1090*/  HMMA.16816.F32.BF16 R32, R20, R14, R32 ;  /* 0x0000000e1420723c */ /* 0x000fe80000041820 */
[----:B------:R-:W-:-:S03]  /*10a0*/  IMAD.X R11, R3, 0x1, R41, P3 ;  /* 0x00000001030b7824 */ /* 0x000fc600018e0629 */
[----:B------:R-:W-:Y:S01]  /*10b0*/  IADD3 R14, P2, R4, R46, RZ ;  /* 0x0000002e040e7210 */ /* 0x000fe20007f5e0ff */
[----:B------:R-:W-:-:S04]  /*10c0*/  IMAD R21, R5, 0x2000, R6 ;  /* 0x0000200005157824 */ /* 0x000fc800078e0206 */
[----:B------:R-:W-:Y:S01]  /*10d0*/  IMAD.X R15, R3, 0x1, R45, P2 ;  /* 0x00000001030f7824 */ /* 0x000fe200010e062d */
[----:B------:R-:W-:Y:S01]  /*10e0*/  @!PT LDS RZ, [RZ] ;  /* 0x00000000fffff984 */ /* 0x000fe20000000800 */
[----:B------:R-:W-:Y:S01]  /*10f0*/  @!PT LDS RZ, [RZ] ;  /* 0x00000000fffff984 */ /* 0x000fe20000000800 */
[----:B------:R-:W-:Y:S01]  /*1100*/  @!PT LDS RZ, [RZ] ;  /* 0x00000000fffff984 */ /* 0x000fe20000000800 */
[----:B------:R1:W-:Y:S04]  /*1110*/  LDGSTS.E.BYPASS.128 [R21], [R8.64], !P0 ;  /* 0x0000000008157fae */ /* 0x0003e8000c101c46 */
[----:B------:R1:W-:Y:S04]  /*1120*/  LDGSTS.E.BYPASS.128 [R21+0x1000], [R10.64], !P0 ;  /* 0x010000000a157fae */ /* 0x0003e8000c101c46 */
[----:B------:R-:W0:Y:S04]  /*1130*/  LDGDEPBAR ;  /* 0x00000000000079af */ /* 0x000e280000000000 */
[----:B------:R1:W-:Y:S04]  /*1140*/  LDGSTS.E.BYPASS.128 [R21+0x4000], [R12.64], !P0 ;  /* 0x040000000c157fae */ /* 0x0003e8000c101c46 */
[----:B------:R1:W-:Y:S01]  /*1150*/  LDGSTS.E.BYPASS.128 [R21+0x5000], [R14.64], !P0 ;  /* 0x050000000e157fae */ /* 0x0003e2000c101c46 */
[----:B------:R-:W-:-:S03]  /*1160*/  IADD3 R4, P0, R4, 0x80, RZ ;  /* 0x0000008004047810 */ /* 0x000fc60007f1e0ff */
[----:B------:R-:W0:Y:S02]  /*1170*/  LDGDEPBAR ;  /* 0x00000000000079af */ /* 0x000e240000000000 */
[----:B------:R-:W-:Y:S01]  /*1180*/  IMAD.X R3, RZ, RZ, R3, P0 ;  /* 0x000000ffff037224 */ /* 0x000fe200000e0603 */
[----:B------:R-:W-:-:S04]  /*1190*/  ISETP.NE.U32.AND P0, PT, R4, 0x5000, PT ;  /* 0x000050000400780c */ /* 0x000fc80003f05070 */
[----:B------:R-:W-:-:S13]  /*11a0*/  ISETP.NE.AND.EX P0, PT, R3, RZ, PT, P0 ;  /* 0x000000ff0300720c */ /* 0x000fda0003f05300 */
[----:B-1----:R-:W-:Y:S05]  /*11b0*/  @P0 BRA `(.L_x_0) ;  /* 0xfffffb3000000947 */ /* 0x002fea000383ffff */
[----:B------:R-:W1:Y:S01]  /*11c0*/  S2R R39, SR_TID.X ;  /* 0x0000000000277919 */ /* 0x000e620000002100 */
[----:B------:R-:W-:-:S04]  /*11d0*/  DEPBAR.LE SB0, 0x0 ;  /* 0x000080000000791a */ /* 0x000fc80000000000 */
[----:B------:R-:W2:Y:S01]  /*11e0*/  S2R R38, SR_TID.X ;  /* 0x0000000000267919 */ /* 0x000ea20000002100 */
[----:B------:R-:W-:Y:S01]  /*11f0*/  F2FP.BF16.PACK_AB R25, R25, R24 ;  /* 0x000000181919723e */ /* 0x000fe200000010ff */
[----:B------:R-:W-:Y:S01]  /*1200*/  IMAD.MOV.U32 R12, RZ, RZ, 0x2 ;  /* 0x00000002ff0c7424 */ /* 0x000fe200078e00ff */
[----:B------:R-:W-:Y:S02]  /*1210*/  F2FP.BF16.PACK_AB R27, R27, R26 ;  /* 0x0000001a1b1b723e */ /* 0x000fe400000010ff */
[----:B------:R-:W-:Y:S02]  /*1220*/  F2FP.BF16.PACK_AB R29, R29, R28 ;  /* 0x0000001c1d1d723e */ /* 0x000fe400000010ff */
[----:B------:R-:W-:Y:S02]  /*1230*/  F2FP.BF16.PACK_AB R31, R31, R30 ;  /* 0x0000001e1f1f723e */ /* 0x000fe400000010ff */
[----:B------:R-:W-:Y:S02]  /*1240*/  F2FP.BF16.PACK_AB R33, R33, R32 ;  /* 0x000000202121723e */ /* 0x000fe400000010ff */
[----:B------:R-:W-:-:S02]  /*1250*/  F2FP.BF16.PACK_AB R35, R35, R34 ;  /* 0x000000222323723e */ /* 0x000fc400000010ff */
[----:B------:R-:W-:Y:S02]  /*1260*/  F2FP.BF16.PACK_AB R17, R17, R16 ;  /* 0x000000101111723e */ /* 0x000fe400000010ff */
[----:B------:R-:W-:Y:S01]  /*1270*/  F2FP.BF16.PACK_AB R19, R19, R18 ;  /* 0x000000121313723e */ /* 0x000fe200000010ff */
[C---:B-1----:R-:W-:Y:S01]  /*1280*/  IMAD.SHL.U32 R2, R39.reuse, 0x10, RZ ;  /* 0x0000001027027824 */ /* 0x042fe200078e00ff */
[C---:B------:R-:W-:Y:S01]  /*1290*/  LOP3.LUT R37, R39.reuse, 0x80, RZ, 0xc0, !PT ;  /* 0x0000008027257812 */ /* 0x040fe200078ec0ff */
[----:B------:R-:W-:-:S03]  /*12a0*/  IMAD.SHL.U32 R0, R39, 0x2, RZ ;  /* 0x0000000227007824 */ /* 0x000fc600078e00ff */
[----:B------:R-:W-:Y:S01]  /*12b0*/  LOP3.LUT R3, R2, 0xc0, RZ, 0xc0, !PT ;  /* 0x000000c002037812 */ /* 0x000fe200078ec0ff */
[----:B------:R-:W-:Y:S01]  /*12c0*/  IMAD.SHL.U32 R2, R37, 0x8, RZ ;  /* 0x0000000825027824 */ /* 0x000fe200078e00ff */
[----:B--2---:R-:W-:Y:S02]  /*12d0*/  SHF.R.U32.HI R36, RZ, 0x2, R38 ;  /* 0x00000002ff247819 */ /* 0x004fe40000011626 */
[----:B------:R-:W-:Y:S02]  /*12e0*/  LOP3.LUT R0, R3, 0x6, R0, 0xf8, !PT ;  /* 0x0000000603007812 */ /* 0x000fe400078ef800 */
[C---:B------:R-:W-:Y:S01]  /*12f0*/  LOP3.LUT R38, R39.reuse, 0x10, RZ, 0xc0, !PT ;  /* 0x0000001027267812 */ /* 0x040fe200078ec0ff */
[----:B------:R-:W-:Y:S01]  /*1300*/  IMAD.SHL.U32 R39, R39, 0x8, RZ ;  /* 0x0000000827277824 */ /* 0x000fe200078e00ff */
[----:B------:R-:W-:-:S03]  /*1310*/  LOP3.LUT R3, R36, 0x18, RZ, 0xc0, !PT ;  /* 0x0000001824037812 */ /* 0x000fc600078ec0ff */
[----:B------:R-:W-:Y:S01]  /*1320*/  IMAD R0, R38, 0x10, R0 ;  /* 0x0000001026007824 */ /* 0x000fe200078e0200 */
[----:B------:R-:W-:-:S04]  /*1330*/  LOP3.LUT R61, R61, 0x38, R39, 0xf8, !PT ;  /* 0x000000383d3d7812 */ /* 0x000fc800078ef827 */
[C---:B------:R-:W-:Y:S02]  /*1340*/  IADD3 R0, R2.reuse, R0, R3 ;  /* 0x0000000002007210 */ /* 0x040fe40007ffe003 */
[----:B------:R-:W-:Y:S02]  /*1350*/  LOP3.LUT R2, R2, 0x3f8, R39, 0xf8, !PT ;  /* 0x000003f802027812 */ /* 0x000fe400078ef827 */
[----:B------:R-:W-:Y:S02]  /*1360*/  IADD3 R4, R0, 0x200, RZ ;  /* 0x0000020000047810 */ /* 0x000fe40007ffe0ff */
[----:B------:R-:W-:Y:S02]  /*1370*/  SHF.R.U32.HI R5, RZ, 0x2, R2 ;  /* 0x00000002ff057819 */ /* 0x000fe40000011602 */
[----:B------:R-:W-:Y:S02]  /*1380*/  SHF.R.U32.HI R3, RZ, 0x2, R0 ;  /* 0x00000002ff037819 */ /* 0x000fe40000011600 */
[----:B------:R-:W-:-:S02]  /*1390*/  SHF.R.U32.HI R4, RZ, 0x2, R4 ;  /* 0x00000002ff047819 */ /* 0x000fc40000011604 */
[----:B------:R-:W-:Y:S02]  /*13a0*/  LOP3.LUT R7, R5, 0x1f0, RZ, 0xc0, !PT ;  /* 0x000001f005077812 */ /* 0x000fe400078ec0ff */
[----:B------:R-:W-:Y:S02]  /*13b0*/  LOP3.LUT R3, R3, 0x1f0, RZ, 0xc0, !PT ;  /* 0x000001f003037812 */ /* 0x000fe400078ec0ff */
[----:B------:R-:W-:Y:S01]  /*13c0*/  LOP3.LUT R5, R4, 0x3ffffff0, RZ, 0xc0, !PT ;  /* 0x3ffffff004057812 */ /* 0x000fe200078ec0ff */
[----:B------:R-:W-:Y:S01]  /*13d0*/  IMAD R9, R2, 0x2, R7 ;  /* 0x0000000202097824 */ /* 0x000fe200078e0207 */
[----:B------:R-:W-:Y:S01]  /*13e0*/  BAR.SYNC.DEFER_BLOCKING 0x0 ;  /* 0x0000000000007b1d */ /* 0x000fe20000010000 */
[C---:B------:R-:W-:Y:S01]  /*13f0*/  IMAD R8, R0.reuse, 0x2, R3 ;  /* 0x0000000200087824 */ /* 0x040fe200078e0203 */
[----:B------:R-:W-:Y:S01]  /*1400*/  ISETP.GE.AND P0, PT, R61, 0x1000, PT ;  /* 0x000010003d00780c */ /* 0x000fe20003f06270 */
[----:B------:R-:W-:Y:S02]  /*1410*/  IMAD R0, R0, 0x2, R5 ;  /* 0x0000000200007824 */ /* 0x000fe400078e0205 */
[C---:B------:R-:W-:Y:S01]  /*1420*/  IMAD R2, R60.reuse, 0x1000, R61 ;  /* 0x000010003c027824 */ /* 0x040fe200078e023d */
[----:B------:R-:W-:-:S02]  /*1430*/  ISETP.LT.AND P1, PT, R60, 0x200, !P0 ;  /* 0x000002003c00780c */ /* 0x000fc40004721270 */
[----:B------:R-:W-:Y:S01]  /*1440*/  ISETP.LT.AND P0, PT, R59, 0x200, !P0 ;  /* 0x000002003b00780c */ /* 0x000fe20004701270 */
[----:B------:R-:W-:Y:S01]  /*1450*/  IMAD.WIDE R2, R2, R12, c[0x0][0x170] ;  /* 0x00005c0002027625 */ /* 0x000fe200078e020c */
[----:B------:R-:W-:Y:S04]  /*1460*/  STS [R8], R25 ;  /* 0x0000001908007388 */ /* 0x000fe80000000800 */
[----:B------:R-:W-:Y:S04]  /*1470*/  STS [R0+0x400], R27 ;  /* 0x0004001b00007388 */ /* 0x000fe80000000800 */
[----:B------:R-:W-:Y:S04]  /*1480*/  STS [R8+0x40], R29 ;  /* 0x0000401d08007388 */ /* 0x000fe80000000800 */
[----:B------:R-:W-:Y:S04]  /*1490*/  STS [R0+0x440], R31 ;  /* 0x0004401f00007388 */ /* 0x000fe80000000800 */
[----:B------:R-:W-:Y:S06]  /*14a0*/  BAR.SYNC.DEFER_BLOCKING 0x0 ;  /* 0x0000000000007b1d */ /* 0x000fec0000010000 */
[----:B------:R-:W1:Y:S04]  /*14b0*/  LDS.128 R4, [R9] ;  /* 0x0000000009047984 */ /* 0x000e680000000c00 */
[----:B------:R-:W-:Y:S06]  /*14c0*/  BAR.SYNC.DEFER_BLOCKING 0x0 ;  /* 0x0000000000007b1d */ /* 0x000fec0000010000 */
[----:B------:R2:W-:Y:S04]  /*14d0*/  STS [R8], R33 ;  /* 0x0000002108007388 */ /* 0x0005e80000000800 */
[----:B------:R2:W-:Y:S04]  /*14e0*/  STS [R0+0x400], R35 ;  /* 0x0004002300007388 */ /* 0x0005e80000000800 */
[----:B------:R2:W-:Y:S04]  /*14f0*/  STS [R8+0x40], R17 ;  /* 0x0000401108007388 */ /* 0x0005e80000000800 */
[----:B------:R2:W-:Y:S04]  /*1500*/  STS [R0+0x440], R19 ;  /* 0x0004401300007388 */ /* 0x0005e80000000800 */
[----:B------:R-:W-:Y:S06]  /*1510*/  BAR.SYNC.DEFER_BLOCKING 0x0 ;  /* 0x0000000000007b1d */ /* 0x000fec0000010000 */
[----:B-1----:R2:W-:Y:S01]  /*1520*/  @P1 STG.E.128 [R2.64], R4 ;  /* 0x0000000402001986 */ /* 0x0025e2000c101d06 */
[----:B------:R-:W-:Y:S05]  /*1530*/  @!P0 EXIT ;  /* 0x000000000000894d */ /* 0x000fea0003800000 */
[----:B--2---:R-:W1:Y:S01]  /*1540*/  LDS.128 R8, [R9] ;  /* 0x0000000009087984 */ /* 0x004e620000000c00 */
[----:B------:R-:W-:-:S04]  /*1550*/  IMAD R2, R59, 0x1000, R61 ;  /* 0x000010003b027824 */ /* 0x000fc800078e023d */
[----:B------:R-:W-:-:S05]  /*1560*/  IMAD.WIDE R2, R2, R12, c[0x0][0x170] ;  /* 0x00005c0002027625 */ /* 0x000fca00078e020c */
[----:B-1----:R-:W-:Y:S01]  /*1570*/  STG.E.128 [R2.64], R8 ;  /* 0x0000000802007986 */ /* 0x002fe2000c101d06 */
[----:B------:R-:W-:Y:S05]  /*1580*/  EXIT ;  /* 0x000000000000794d */ /* 0x000fea0003800000 */
.L_x_1:
[----:B------:R-:W-:-:S00]  /*1590*/  BRA `(.L_x_1) ;  /* 0xfffffff000007947 */ /* 0x000fc0000383ffff */
[----:B------:R-:W-:-:S00]  /*15a0*/  NOP ;  /* 0x0000000000007918 */ /* 0x000fc00000000000 */
        /* <DEDUP_REMOVED lines=13> */
.L_x_2:


//--------------------- .nv.shared.triton_mm      --------------------------
	.section	.nv.shared.triton_mm,"aw",@nobits
	.sectionflags	@""
	.align	16
